//
// Generated by NVIDIA NVVM Compiler
//
// Compiler Build ID: CL-36424714
// Cuda compilation tools, release 13.0, V13.0.88
// Based on NVVM 20.0.0
//

.version 9.0
.target sm_100
.address_size 64

	// .globl	_Z11diff_reducePKdS0_Pdm
.extern .shared .align 16 .b8 sdata[];

.visible .entry _Z11diff_reducePKdS0_Pdm(
	.param .u64 .ptr .align 1 _Z11diff_reducePKdS0_Pdm_param_0,
	.param .u64 .ptr .align 1 _Z11diff_reducePKdS0_Pdm_param_1,
	.param .u64 .ptr .align 1 _Z11diff_reducePKdS0_Pdm_param_2,
	.param .u64 _Z11diff_reducePKdS0_Pdm_param_3
)
{
	.reg .pred 	%p<6>;
	.reg .b32 	%r<13>;
	.reg .b64 	%rd<14>;
	.reg .b64 	%fd<12>;

	ld.param.u64 	%rd2, [_Z11diff_reducePKdS0_Pdm_param_0];
	ld.param.u64 	%rd3, [_Z11diff_reducePKdS0_Pdm_param_1];
	ld.param.u64 	%rd4, [_Z11diff_reducePKdS0_Pdm_param_2];
	ld.param.u64 	%rd5, [_Z11diff_reducePKdS0_Pdm_param_3];
	mov.u32 	%r1, %tid.x;
	mov.u32 	%r2, %ctaid.x;
	mov.u32 	%r12, %ntid.x;
	mad.lo.s32 	%r7, %r2, %r12, %r1;
	cvt.u64.u32 	%rd1, %r7;
	setp.le.u64 	%p1, %rd5, %rd1;
	mov.f64 	%fd11, 0d0000000000000000;
	@%p1 bra 	$L__BB0_2;
	cvta.to.global.u64 	%rd6, %rd2;
	cvta.to.global.u64 	%rd7, %rd3;
	shl.b64 	%rd8, %rd1, 3;
	add.s64 	%rd9, %rd6, %rd8;
	ld.global.f64 	%fd4, [%rd9];
	add.s64 	%rd10, %rd7, %rd8;
	ld.global.f64 	%fd5, [%rd10];
	sub.f64 	%fd6, %fd4, %fd5;
	abs.f64 	%fd11, %fd6;
$L__BB0_2:
	shl.b32 	%r8, %r1, 3;
	mov.u32 	%r9, sdata;
	add.s32 	%r4, %r9, %r8;
	st.shared.f64 	[%r4], %fd11;
	barrier.sync 	0;
	setp.lt.u32 	%p2, %r12, 2;
	@%p2 bra 	$L__BB0_6;
$L__BB0_3:
	shr.u32 	%r6, %r12, 1;
	setp.ge.u32 	%p3, %r1, %r6;
	@%p3 bra 	$L__BB0_5;
	shl.b32 	%r10, %r6, 3;
	add.s32 	%r11, %r4, %r10;
	ld.shared.f64 	%fd7, [%r11];
	ld.shared.f64 	%fd8, [%r4];
	add.f64 	%fd9, %fd7, %fd8;
	st.shared.f64 	[%r4], %fd9;
$L__BB0_5:
	barrier.sync 	0;
	setp.gt.u32 	%p4, %r12, 3;
	mov.u32 	%r12, %r6;
	@%p4 bra 	$L__BB0_3;
$L__BB0_6:
	setp.ne.s32 	%p5, %r1, 0;
	@%p5 bra 	$L__BB0_8;
	ld.shared.f64 	%fd10, [sdata];
	cvta.to.global.u64 	%rd11, %rd4;
	mul.wide.u32 	%rd12, %r2, 8;
	add.s64 	%rd13, %rd11, %rd12;
	st.global.f64 	[%rd13], %fd10;
$L__BB0_8:
	ret;

}


// ===== COMPILED SASS (sm_100) =====

	.target	sm_100

	.elftype	@"ET_EXEC"


//--------------------- .note.nv.tkinfo           --------------------------
	.section	.note.nv.tkinfo,"",@"SHT_NOTE"
	.sectionflags	@"SHF_NOTE_NV_TKINFO"
	.tkinfo
        /*0018*/ 	.word	0x00000002
        /*0030*/ 	.string	""
        /*0030*/ 	.string	"ptxas"
        /*0030*/ 	.string	"Cuda compilation tools, release 13.0, V13.0.88"
        /*0030*/ 	.string	"Build cuda_13.0.r13.0/compiler.36424714_0"
        /*0030*/ 	.string	"-arch sm_100 -m 64 "



//--------------------- .note.nv.cuinfo           --------------------------
	.section	.note.nv.cuinfo,"",@"SHT_NOTE"
	.sectionflags	@"SHF_NOTE_NV_CUINFO"
        /*0018*/ 	.short	0x0002
        /*001a*/ 	.short	0x0064
        /*001c*/ 	.short	0x0082
	.zero		2


//--------------------- .nv.info                  --------------------------
	.section	.nv.info,"",@"SHT_CUDA_INFO"
	.align	4


	//----- nvinfo : EIATTR_REGCOUNT
	.align		4
        /*0000*/ 	.byte	0x04, 0x2f
        /*0002*/ 	.short	(.L_1 - .L_0)
	.align		4
.L_0:
        /*0004*/ 	.word	index@(_Z11diff_reducePKdS0_Pdm)
        /*0008*/ 	.word	0x00000010


	//----- nvinfo : EIATTR_FRAME_SIZE
	.align		4
.L_1:
        /*000c*/ 	.byte	0x04, 0x11
        /*000e*/ 	.short	(.L_3 - .L_2)
	.align		4
.L_2:
        /*0010*/ 	.word	index@(_Z11diff_reducePKdS0_Pdm)
        /*0014*/ 	.word	0x00000000


	//----- nvinfo : EIATTR_MIN_STACK_SIZE
	.align		4
.L_3:
        /*0018*/ 	.byte	0x04, 0x12
        /*001a*/ 	.short	(.L_5 - .L_4)
	.align		4
.L_4:
        /*001c*/ 	.word	index@(_Z11diff_reducePKdS0_Pdm)
        /*0020*/ 	.word	0x00000000
.L_5:


//--------------------- .nv.compat                --------------------------
	.section	.nv.compat,"",@"SHT_CUDA_COMPAT_INFO"
	.align	4
        /*0000*/ 	.byte	0x02, 0x09, 0x00, 0x00, 0x02, 0x02, 0x01, 0x00, 0x02, 0x05, 0x05, 0x00, 0x03, 0x07, 0x01, 0x01
        /*0010*/ 	.byte	0x02, 0x03, 0x00, 0x00, 0x02, 0x06, 0x01, 0x00, 0x04, 0x0b, 0x08, 0x00, 0x01, 0x00, 0x00, 0x00
        /*0020*/ 	.byte	0x00, 0x00, 0x00, 0x00


//--------------------- .nv.info._Z11diff_reducePKdS0_Pdm --------------------------
	.section	.nv.info._Z11diff_reducePKdS0_Pdm,"",@"SHT_CUDA_INFO"
	.sectionflags	@""
	.align	4


	//----- nvinfo : EIATTR_CUDA_API_VERSION
	.align		4
        /*0000*/ 	.byte	0x04, 0x37
        /*0002*/ 	.short	(.L_7 - .L_6)
.L_6:
        /*0004*/ 	.word	0x00000082


	//----- nvinfo : EIATTR_KPARAM_INFO
	.align		4
.L_7:
        /*0008*/ 	.byte	0x04, 0x17
        /*000a*/ 	.short	(.L_9 - .L_8)
.L_8:
        /*000c*/ 	.word	0x00000000
        /*0010*/ 	.short	0x0003
        /*0012*/ 	.short	0x0018
        /*0014*/ 	.byte	0x00, 0xf0, 0x21, 0x00


	//----- nvinfo : EIATTR_KPARAM_INFO
	.align		4
.L_9:
        /*0018*/ 	.byte	0x04, 0x17
        /*001a*/ 	.short	(.L_11 - .L_10)
.L_10:
        /*001c*/ 	.word	0x00000000
        /*0020*/ 	.short	0x0002
        /*0022*/ 	.short	0x0010
        /*0024*/ 	.byte	0x00, 0xf5, 0x21, 0x00


	//----- nvinfo : EIATTR_KPARAM_INFO
	.align		4
.L_11:
        /*0028*/ 	.byte	0x04, 0x17
        /*002a*/ 	.short	(.L_13 - .L_12)
.L_12:
        /*002c*/ 	.word	0x00000000
        /*0030*/ 	.short	0x0001
        /*0032*/ 	.short	0x0008
        /*0034*/ 	.byte	0x00, 0xf5, 0x21, 0x00


	//----- nvinfo : EIATTR_KPARAM_INFO
	.align		4
.L_13:
        /*0038*/ 	.byte	0x04, 0x17
        /*003a*/ 	.short	(.L_15 - .L_14)
.L_14:
        /*003c*/ 	.word	0x00000000
        /*0040*/ 	.short	0x0000
        /*0042*/ 	.short	0x0000
        /*0044*/ 	.byte	0x00, 0xf5, 0x21, 0x00


	//----- nvinfo : EIATTR_SPARSE_MMA_MASK
	.align		4
.L_15:
        /*0048*/ 	.byte	0x03, 0x50
        /*004a*/ 	.short	0x0000


	//----- nvinfo : EIATTR_MAXREG_COUNT
	.align		4
        /*004c*/ 	.byte	0x03, 0x1b
        /*004e*/ 	.short	0x00ff


	//----- nvinfo : EIATTR_NUM_BARRIERS
	.align		4
        /*0050*/ 	.byte	0x02, 0x4c
        /*0052*/ 	.byte	0x01
	.zero		1


	//----- nvinfo : EIATTR_MERCURY_ISA_VERSION
	.align		4
        /*0054*/ 	.byte	0x03, 0x5f
        /*0056*/ 	.short	0x0101


	//----- nvinfo : EIATTR_COOP_GROUP_MASK_REGIDS
	.align		4
        /*0058*/ 	.byte	0x04, 0x29
        /*005a*/ 	.short	(.L_17 - .L_16)


	//   ....[0]....
.L_16:
        /*005c*/ 	.word	0xffffffff


	//   ....[1]....
        /*0060*/ 	.word	0xffffffff


	//----- nvinfo : EIATTR_COOP_GROUP_INSTR_OFFSETS
	.align		4
.L_17:
        /*0064*/ 	.byte	0x04, 0x28
        /*0066*/ 	.short	(.L_19 - .L_18)


	//   ....[0]....
.L_18:
        /*0068*/ 	.word	0x000001e0


	//   ....[1]....
        /*006c*/ 	.word	0x00000270


	//----- nvinfo : EIATTR_VRC_CTA_INIT_COUNT
	.align		4
.L_19:
        /*0070*/ 	.byte	0x02, 0x4a
	.zero		1
	.zero		1


	//----- nvinfo : EIATTR_EXIT_INSTR_OFFSETS
	.align		4
        /*0074*/ 	.byte	0x04, 0x1c
        /*0076*/ 	.short	(.L_21 - .L_20)


	//   ....[0]....
.L_20:
        /*0078*/ 	.word	0x000002b0


	//   ....[1]....
        /*007c*/ 	.word	0x00000330


	//----- nvinfo : EIATTR_CBANK_PARAM_SIZE
	.align		4
.L_21:
        /*0080*/ 	.byte	0x03, 0x19
        /*0082*/ 	.short	0x0020


	//----- nvinfo : EIATTR_PARAM_CBANK
	.align		4
        /*0084*/ 	.byte	0x04, 0x0a
        /*0086*/ 	.short	(.L_23 - .L_22)
	.align		4
.L_22:
        /*0088*/ 	.word	index@(.nv.constant0._Z11diff_reducePKdS0_Pdm)
        /*008c*/ 	.short	0x0380
        /*008e*/ 	.short	0x0020


	//----- nvinfo : EIATTR_SW_WAR
	.align		4
.L_23:
        /*0090*/ 	.byte	0x04, 0x36
        /*0092*/ 	.short	(.L_25 - .L_24)
.L_24:
        /*0094*/ 	.word	0x00000008
.L_25:


//--------------------- .nv.callgraph             --------------------------
	.section	.nv.callgraph,"",@"SHT_CUDA_CALLGRAPH"
	.align	4
	.sectionentsize	8
	.align		4
        /*0000*/ 	.word	0x00000000
	.align		4
        /*0004*/ 	.word	0xffffffff
	.align		4
        /*0008*/ 	.word	0x00000000
	.align		4
        /*000c*/ 	.word	0xfffffffe
	.align		4
        /*0010*/ 	.word	0x00000000
	.align		4
        /*0014*/ 	.word	0xfffffffd
	.align		4
        /*0018*/ 	.word	0x00000000
	.align		4
        /*001c*/ 	.word	0xfffffffc


//--------------------- .text._Z11diff_reducePKdS0_Pdm --------------------------
	.section	.text._Z11diff_reducePKdS0_Pdm,"ax",@progbits
	.align	128
        .global         _Z11diff_reducePKdS0_Pdm
        .type           _Z11diff_reducePKdS0_Pdm,@function
        .size           _Z11diff_reducePKdS0_Pdm,(.L_x_3 - _Z11diff_reducePKdS0_Pdm)
        .other          _Z11diff_reducePKdS0_Pdm,@"STO_CUDA_ENTRY STV_DEFAULT"
_Z11diff_reducePKdS0_Pdm:
.text._Z11diff_reducePKdS0_Pdm:
[----:B------:R-:W-:Y:S01]  /*0000*/  LDC R1, c[0x0][0x37c] ;  /* 0x0000df00ff017b82 */ /* 0x000fe20000000800 */
[----:B------:R-:W0:Y:S01]  /*0010*/  S2R R3, SR_TID.X ;  /* 0x0000000000037919 */ /* 0x000e220000002100 */
[----:B------:R-:W0:Y:S06]  /*0020*/  LDCU UR8, c[0x0][0x360] ;  /* 0x00006c00ff0877ac */ /* 0x000e2c0008000800 */
[----:B------:R-:W1:Y:S01]  /*0030*/  LDC.64 R8, c[0x0][0x380] ;  /* 0x0000e000ff087b82 */ /* 0x000e620000000a00 */
[----:B------:R-:W0:Y:S01]  /*0040*/  S2R R0, SR_CTAID.X ;  /* 0x0000000000007919 */ /* 0x000e220000002500 */
[----:B------:R-:W2:Y:S01]  /*0050*/  LDCU.64 UR4, c[0x0][0x398] ;  /* 0x00007300ff0477ac */ /* 0x000ea20008000a00 */
[----:B------:R-:W3:Y:S05]  /*0060*/  LDCU.64 UR6, c[0x0][0x358] ;  /* 0x00006b00ff0677ac */ /* 0x000eea0008000a00 */
[----:B------:R-:W4:Y:S01]  /*0070*/  LDC.64 R4, c[0x0][0x388] ;  /* 0x0000e200ff047b82 */ /* 0x000f220000000a00 */
[----:B0-----:R-:W-:-:S05]  /*0080*/  IMAD R2, R0, UR8, R3 ;  /* 0x0000000800027c24 */ /* 0x001fca000f8e0203 */
[----:B--2---:R-:W-:-:S04]  /*0090*/  ISETP.GE.U32.AND P0, PT, R2, UR4, PT ;  /* 0x0000000402007c0c */ /* 0x004fc8000bf06070 */
[----:B------:R-:W-:-:S13]  /*00a0*/  ISETP.GE.U32.AND.EX P0, PT, RZ, UR5, PT, P0 ;  /* 0x00000005ff007c0c */ /* 0x000fda000bf06100 */
[----:B------:R-:W-:Y:S01]  /*00b0*/  @!P0 IMAD.SHL.U32 R11, R2, 0x8, RZ ;  /* 0x00000008020b8824 */ /* 0x000fe200078e00ff */
[----:B------:R-:W-:-:S04]  /*00c0*/  @!P0 SHF.R.U32.HI R2, RZ, 0x1d, R2 ;  /* 0x0000001dff028819 */ /* 0x000fc80000011602 */
[C---:B-1----:R-:W-:Y:S02]  /*00d0*/  @!P0 IADD3 R8, P1, PT, R11.reuse, R8, RZ ;  /* 0x000000080b088210 */ /* 0x042fe40007f3e0ff */
[----:B----4-:R-:W-:-:S03]  /*00e0*/  @!P0 IADD3 R10, P2, PT, R11, R4, RZ ;  /* 0x000000040b0a8210 */ /* 0x010fc60007f5e0ff */
[C---:B------:R-:W-:Y:S02]  /*00f0*/  @!P0 IMAD.X R9, R2.reuse, 0x1, R9, P1 ;  /* 0x0000000102098824 */ /* 0x040fe400008e0609 */
[----:B------:R-:W-:-:S03]  /*0100*/  @!P0 IMAD.X R11, R2, 0x1, R5, P2 ;  /* 0x00000001020b8824 */ /* 0x000fc600010e0605 */
[----:B---3--:R-:W2:Y:S04]  /*0110*/  @!P0 LDG.E.64 R4, desc[UR6][R8.64] ;  /* 0x0000000608048981 */ /* 0x008ea8000c1e1b00 */
[----:B------:R-:W2:Y:S01]  /*0120*/  @!P0 LDG.E.64 R6, desc[UR6][R10.64] ;  /* 0x000000060a068981 */ /* 0x000ea2000c1e1b00 */
[----:B------:R-:W0:Y:S01]  /*0130*/  S2UR UR5, SR_CgaCtaId ;  /* 0x00000000000579c3 */ /* 0x000e220000008800 */
[----:B------:R-:W-:Y:S01]  /*0140*/  IMAD.U32 R2, RZ, RZ, UR8 ;  /* 0x00000008ff027e24 */ /* 0x000fe2000f8e00ff */
[----:B------:R-:W-:-:S04]  /*0150*/  UMOV UR4, 0x400 ;  /* 0x0000040000047882 */ /* 0x000fc80000000000 */
[----:B------:R-:W-:Y:S01]  /*0160*/  ISETP.GE.U32.AND P1, PT, R2, 0x2, PT ;  /* 0x000000020200780c */ /* 0x000fe20003f26070 */
[----:B0-----:R-:W-:-:S06]  /*0170*/  ULEA UR4, UR5, UR4, 0x18 ;  /* 0x0000000405047291 */ /* 0x001fcc000f8ec0ff */
[----:B------:R-:W-:Y:S01]  /*0180*/  LEA R13, R3, UR4, 0x3 ;  /* 0x00000004030d7c11 */ /* 0x000fe2000f8e18ff */
[----:B--2---:R-:W-:Y:S01]  /*0190*/  @!P0 DADD R6, R4, -R6 ;  /* 0x0000000004068229 */ /* 0x004fe20000000806 */
[----:B------:R-:W-:-:S07]  /*01a0*/  CS2R R4, SRZ ;  /* 0x0000000000047805 */ /* 0x000fce000001ff00 */
[----:B------:R-:W-:Y:S01]  /*01b0*/  @!P0 DADD R4, -RZ, |R6| ;  /* 0x00000000ff048229 */ /* 0x000fe20000000506 */
[----:B------:R-:W-:-:S06]  /*01c0*/  ISETP.NE.AND P0, PT, R3, RZ, PT ;  /* 0x000000ff0300720c */ /* 0x000fcc0003f05270 */
[----:B------:R0:W-:Y:S01]  /*01d0*/  STS.64 [R13], R4 ;  /* 0x000000040d007388 */ /* 0x0001e20000000a00 */
[----:B------:R-:W-:Y:S06]  /*01e0*/  BAR.SYNC.DEFER_BLOCKING 0x0 ;  /* 0x0000000000007b1d */ /* 0x000fec0000010000 */
[----:B------:R-:W-:Y:S05]  /*01f0*/  @!P1 BRA `(.L_x_0) ;  /* 0x00000000002c9947 */ /* 0x000fea0003800000 */
.L_x_1:
[----:B------:R-:W-:-:S04]  /*0200*/  SHF.R.U32.HI R10, RZ, 0x1, R2 ;  /* 0x00000001ff0a7819 */ /* 0x000fc80000011602 */
[----:B------:R-:W-:-:S13]  /*0210*/  ISETP.GE.U32.AND P1, PT, R3, R10, PT ;  /* 0x0000000a0300720c */ /* 0x000fda0003f26070 */
[----:B------:R-:W-:Y:S01]  /*0220*/  @!P1 IMAD R8, R10, 0x8, R13 ;  /* 0x000000080a089824 */ /* 0x000fe200078e020d */
[----:B------:R-:W-:Y:S04]  /*0230*/  @!P1 LDS.64 R6, [R13] ;  /* 0x000000000d069984 */ /* 0x000fe80000000a00 */
[----:B0-----:R-:W0:Y:S02]  /*0240*/  @!P1 LDS.64 R4, [R8] ;  /* 0x0000000008049984 */ /* 0x001e240000000a00 */
[----:B0-----:R-:W-:-:S07]  /*0250*/  @!P1 DADD R4, R4, R6 ;  /* 0x0000000004049229 */ /* 0x001fce0000000006 */
[----:B------:R1:W-:Y:S01]  /*0260*/  @!P1 STS.64 [R13], R4 ;  /* 0x000000040d009388 */ /* 0x0003e20000000a00 */
[----:B------:R-:W-:Y:S01]  /*0270*/  BAR.SYNC.DEFER_BLOCKING 0x0 ;  /* 0x0000000000007b1d */ /* 0x000fe20000010000 */
[----:B------:R-:W-:Y:S01]  /*0280*/  ISETP.GT.U32.AND P1, PT, R2, 0x3, PT ;  /* 0x000000030200780c */ /* 0x000fe20003f24070 */
[----:B------:R-:W-:-:S12]  /*0290*/  IMAD.MOV.U32 R2, RZ, RZ, R10 ;  /* 0x000000ffff027224 */ /* 0x000fd800078e000a */
[----:B-1----:R-:W-:Y:S05]  /*02a0*/  @P1 BRA `(.L_x_1) ;  /* 0xfffffffc00d41947 */ /* 0x002fea000383ffff */
.L_x_0:
[----:B------:R-:W-:Y:S05]  /*02b0*/  @P0 EXIT ;  /* 0x000000000000094d */ /* 0x000fea0003800000 */
[----:B------:R-:W1:Y:S01]  /*02c0*/  S2UR UR5, SR_CgaCtaId ;  /* 0x00000000000579c3 */ /* 0x000e620000008800 */
[----:B------:R-:W-:-:S07]  /*02d0*/  UMOV UR4, 0x400 ;  /* 0x0000040000047882 */ /* 0x000fce0000000000 */
[----:B0-----:R-:W0:Y:S01]  /*02e0*/  LDC.64 R4, c[0x0][0x390] ;  /* 0x0000e400ff047b82 */ /* 0x001e220000000a00 */
[----:B-1----:R-:W-:Y:S01]  /*02f0*/  ULEA UR4, UR5, UR4, 0x18 ;  /* 0x0000000405047291 */ /* 0x002fe2000f8ec0ff */
[----:B0-----:R-:W-:-:S08]  /*0300*/  IMAD.WIDE.U32 R4, R0, 0x8, R4 ;  /* 0x0000000800047825 */ /* 0x001fd000078e0004 */
[----:B------:R-:W0:Y:S04]  /*0310*/  LDS.64 R2, [UR4] ;  /* 0x00000004ff027984 */ /* 0x000e280008000a00 */
[----:B0-----:R-:W-:Y:S01]  /*0320*/  STG.E.64 desc[UR6][R4.64], R2 ;  /* 0x0000000204007986 */ /* 0x001fe2000c101b06 */
[----:B------:R-:W-:Y:S05]  /*0330*/  EXIT ;  /* 0x000000000000794d */ /* 0x000fea0003800000 */
.L_x_2:
[----:B------:R-:W-:-:S00]  /*0340*/  BRA `(.L_x_2) ;  /* 0xfffffffc00fc7947 */ /* 0x000fc0000383ffff */
[----:B------:R-:W-:-:S00]  /*0350*/  NOP ;  /* 0x0000000000007918 */ /* 0x000fc00000000000 */
        /* <DEDUP_REMOVED lines=10> */
.L_x_3:


//--------------------- .nv.shared._Z11diff_reducePKdS0_Pdm --------------------------
	.section	.nv.shared._Z11diff_reducePKdS0_Pdm,"aw",@nobits
	.sectionflags	@""
	.align	16
	.zero		1024


//--------------------- .nv.shared.reserved.0     --------------------------
	.section	.nv.shared.reserved.0,"aw",@nobits
	.weak		__nv_reservedSMEM_offset_0_alias
	.size		__nv_reservedSMEM_offset_0_alias, 0, 64
	.other		__nv_reservedSMEM_offset_0_alias,@"STO_CUDA_RESERVED_SHARED STV_DEFAULT"
__nv_reservedSMEM_offset_0_alias:
	.zero		0
	.zero		64


//--------------------- .nv.constant0._Z11diff_reducePKdS0_Pdm --------------------------
	.section	.nv.constant0._Z11diff_reducePKdS0_Pdm,"a",@progbits
	.sectionflags	@""
	.align	4
.nv.constant0._Z11diff_reducePKdS0_Pdm:
	.zero		928


//--------------------- SYMBOLS --------------------------

	.type		.nv.reservedSmem.offset0,@object
	.size		.nv.reservedSmem.offset0,0x4
	.type		.nv.reservedSmem.cap,@object
	.size		.nv.reservedSmem.cap,0x4
